//
// Generated by NVIDIA NVVM Compiler
//
// Compiler Build ID: CL-36424714
// Cuda compilation tools, release 13.0, V13.0.88
// Based on NVVM 20.0.0
//

.version 9.0
.target sm_100
.address_size 64

	// .globl	_Z20KroneckerKernelSmallv

.visible .entry _Z20KroneckerKernelSmallv()
{


	ret;

}
	// .globl	_Z15KroneckerKernelv
.visible .entry _Z15KroneckerKernelv()
{


	ret;

}


// ===== COMPILED SASS (sm_100) =====

	.target	sm_100

	.elftype	@"ET_EXEC"


//--------------------- .note.nv.tkinfo           --------------------------
	.section	.note.nv.tkinfo,"",@"SHT_NOTE"
	.sectionflags	@"SHF_NOTE_NV_TKINFO"
	.tkinfo
        /*0018*/ 	.word	0x00000002
        /*0030*/ 	.string	""
        /*0030*/ 	.string	"ptxas"
        /*0030*/ 	.string	"Cuda compilation tools, release 13.0, V13.0.88"
        /*0030*/ 	.string	"Build cuda_13.0.r13.0/compiler.36424714_0"
        /*0030*/ 	.string	"-arch sm_100 -m 64 "



//--------------------- .note.nv.cuinfo           --------------------------
	.section	.note.nv.cuinfo,"",@"SHT_NOTE"
	.sectionflags	@"SHF_NOTE_NV_CUINFO"
        /*0018*/ 	.short	0x0002
        /*001a*/ 	.short	0x0064
        /*001c*/ 	.short	0x0082
	.zero		2


//--------------------- .nv.info                  --------------------------
	.section	.nv.info,"",@"SHT_CUDA_INFO"
	.align	4


	//----- nvinfo : EIATTR_REGCOUNT
	.align		4
        /*0000*/ 	.byte	0x04, 0x2f
        /*0002*/ 	.short	(.L_1 - .L_0)
	.align		4
.L_0:
        /*0004*/ 	.word	index@(_Z20KroneckerKernelSmallv)
        /*0008*/ 	.word	0x00000004


	//----- nvinfo : EIATTR_FRAME_SIZE
	.align		4
.L_1:
        /*000c*/ 	.byte	0x04, 0x11
        /*000e*/ 	.short	(.L_3 - .L_2)
	.align		4
.L_2:
        /*0010*/ 	.word	index@(_Z20KroneckerKernelSmallv)
        /*0014*/ 	.word	0x00000000


	//----- nvinfo : EIATTR_REGCOUNT
	.align		4
.L_3:
        /*0018*/ 	.byte	0x04, 0x2f
        /*001a*/ 	.short	(.L_5 - .L_4)
	.align		4
.L_4:
        /*001c*/ 	.word	index@(_Z15KroneckerKernelv)
        /*0020*/ 	.word	0x00000004


	//----- nvinfo : EIATTR_FRAME_SIZE
	.align		4
.L_5:
        /*0024*/ 	.byte	0x04, 0x11
        /*0026*/ 	.short	(.L_7 - .L_6)
	.align		4
.L_6:
        /*0028*/ 	.word	index@(_Z15KroneckerKernelv)
        /*002c*/ 	.word	0x00000000


	//----- nvinfo : EIATTR_MIN_STACK_SIZE
	.align		4
.L_7:
        /*0030*/ 	.byte	0x04, 0x12
        /*0032*/ 	.short	(.L_9 - .L_8)
	.align		4
.L_8:
        /*0034*/ 	.word	index@(_Z15KroneckerKernelv)
        /*0038*/ 	.word	0x00000000


	//----- nvinfo : EIATTR_MIN_STACK_SIZE
	.align		4
.L_9:
        /*003c*/ 	.byte	0x04, 0x12
        /*003e*/ 	.short	(.L_11 - .L_10)
	.align		4
.L_10:
        /*0040*/ 	.word	index@(_Z20KroneckerKernelSmallv)
        /*0044*/ 	.word	0x00000000
.L_11:


//--------------------- .nv.compat                --------------------------
	.section	.nv.compat,"",@"SHT_CUDA_COMPAT_INFO"
	.align	4
        /*0000*/ 	.byte	0x02, 0x09, 0x00, 0x00, 0x02, 0x02, 0x01, 0x00, 0x02, 0x05, 0x05, 0x00, 0x03, 0x07, 0x01, 0x01
        /*0010*/ 	.byte	0x02, 0x03, 0x00, 0x00, 0x02, 0x06, 0x01, 0x00, 0x04, 0x0b, 0x08, 0x00, 0x09, 0x00, 0x00, 0x00
        /*0020*/ 	.byte	0x00, 0x00, 0x00, 0x00


//--------------------- .nv.info._Z15KroneckerKernelv --------------------------
	.section	.nv.info._Z15KroneckerKernelv,"",@"SHT_CUDA_INFO"
	.sectionflags	@""
	.align	4


	//----- nvinfo : EIATTR_CUDA_API_VERSION
	.align		4
        /*0000*/ 	.byte	0x04, 0x37
        /*0002*/ 	.short	(.L_13 - .L_12)
.L_12:
        /*0004*/ 	.word	0x00000082


	//----- nvinfo : EIATTR_SPARSE_MMA_MASK
	.align		4
.L_13:
        /*0008*/ 	.byte	0x03, 0x50
        /*000a*/ 	.short	0x0000


	//----- nvinfo : EIATTR_MAXREG_COUNT
	.align		4
        /*000c*/ 	.byte	0x03, 0x1b
        /*000e*/ 	.short	0x00ff


	//----- nvinfo : EIATTR_MERCURY_ISA_VERSION
	.align		4
        /*0010*/ 	.byte	0x03, 0x5f
        /*0012*/ 	.short	0x0101


	//----- nvinfo : EIATTR_VRC_CTA_INIT_COUNT
	.align		4
        /*0014*/ 	.byte	0x02, 0x4a
	.zero		1
	.zero		1


	//----- nvinfo : EIATTR_EXIT_INSTR_OFFSETS
	.align		4
        /*0018*/ 	.byte	0x04, 0x1c
        /*001a*/ 	.short	(.L_15 - .L_14)


	//   ....[0]....
.L_14:
        /*001c*/ 	.word	0x00000010


	//----- nvinfo : EIATTR_SW_WAR
	.align		4
.L_15:
        /*0020*/ 	.byte	0x04, 0x36
        /*0022*/ 	.short	(.L_17 - .L_16)
.L_16:
        /*0024*/ 	.word	0x00000008
.L_17:


//--------------------- .nv.info._Z20KroneckerKernelSmallv --------------------------
	.section	.nv.info._Z20KroneckerKernelSmallv,"",@"SHT_CUDA_INFO"
	.sectionflags	@""
	.align	4


	//----- nvinfo : EIATTR_CUDA_API_VERSION
	.align		4
        /*0000*/ 	.byte	0x04, 0x37
        /*0002*/ 	.short	(.L_19 - .L_18)
.L_18:
        /*0004*/ 	.word	0x00000082


	//----- nvinfo : EIATTR_SPARSE_MMA_MASK
	.align		4
.L_19:
        /*0008*/ 	.byte	0x03, 0x50
        /*000a*/ 	.short	0x0000


	//----- nvinfo : EIATTR_MAXREG_COUNT
	.align		4
        /*000c*/ 	.byte	0x03, 0x1b
        /*000e*/ 	.short	0x00ff


	//----- nvinfo : EIATTR_MERCURY_ISA_VERSION
	.align		4
        /*0010*/ 	.byte	0x03, 0x5f
        /*0012*/ 	.short	0x0101


	//----- nvinfo : EIATTR_VRC_CTA_INIT_COUNT
	.align		4
        /*0014*/ 	.byte	0x02, 0x4a
	.zero		1
	.zero		1


	//----- nvinfo : EIATTR_EXIT_INSTR_OFFSETS
	.align		4
        /*0018*/ 	.byte	0x04, 0x1c
        /*001a*/ 	.short	(.L_21 - .L_20)


	//   ....[0]....
.L_20:
        /*001c*/ 	.word	0x00000010


	//----- nvinfo : EIATTR_SW_WAR
	.align		4
.L_21:
        /*0020*/ 	.byte	0x04, 0x36
        /*0022*/ 	.short	(.L_23 - .L_22)
.L_22:
        /*0024*/ 	.word	0x00000008
.L_23:


//--------------------- .nv.callgraph             --------------------------
	.section	.nv.callgraph,"",@"SHT_CUDA_CALLGRAPH"
	.align	4
	.sectionentsize	8
	.align		4
        /*0000*/ 	.word	0x00000000
	.align		4
        /*0004*/ 	.word	0xffffffff
	.align		4
        /*0008*/ 	.word	0x00000000
	.align		4
        /*000c*/ 	.word	0xfffffffe
	.align		4
        /*0010*/ 	.word	0x00000000
	.align		4
        /*0014*/ 	.word	0xfffffffd
	.align		4
        /*0018*/ 	.word	0x00000000
	.align		4
        /*001c*/ 	.word	0xfffffffc


//--------------------- .text._Z15KroneckerKernelv --------------------------
	.section	.text._Z15KroneckerKernelv,"ax",@progbits
	.align	128
        .global         _Z15KroneckerKernelv
        .type           _Z15KroneckerKernelv,@function
        .size           _Z15KroneckerKernelv,(.L_x_2 - _Z15KroneckerKernelv)
        .other          _Z15KroneckerKernelv,@"STO_CUDA_ENTRY STV_DEFAULT"
_Z15KroneckerKernelv:
.text._Z15KroneckerKernelv:
[----:B------:R-:W-:Y:S01]  /*0000*/  LDC R1, c[0x0][0x37c] ;  /* 0x0000df00ff017b82 */ /* 0x000fe20000000800 */
[----:B------:R-:W-:Y:S05]  /*0010*/  EXIT ;  /* 0x000000000000794d */ /* 0x000fea0003800000 */
.L_x_0:
[----:B------:R-:W-:-:S00]  /*0020*/  BRA `(.L_x_0) ;  /* 0xfffffffc00fc7947 */ /* 0x000fc0000383ffff */
[----:B------:R-:W-:-:S00]  /*0030*/  NOP ;  /* 0x0000000000007918 */ /* 0x000fc00000000000 */
        /* <DEDUP_REMOVED lines=12> */
.L_x_2:


//--------------------- .text._Z20KroneckerKernelSmallv --------------------------
	.section	.text._Z20KroneckerKernelSmallv,"ax",@progbits
	.align	128
        .global         _Z20KroneckerKernelSmallv
        .type           _Z20KroneckerKernelSmallv,@function
        .size           _Z20KroneckerKernelSmallv,(.L_x_3 - _Z20KroneckerKernelSmallv)
        .other          _Z20KroneckerKernelSmallv,@"STO_CUDA_ENTRY STV_DEFAULT"
_Z20KroneckerKernelSmallv:
.text._Z20KroneckerKernelSmallv:
[----:B------:R-:W-:Y:S01]  /*0000*/  LDC R1, c[0x0][0x37c] ;  /* 0x0000df00ff017b82 */ /* 0x000fe20000000800 */
[----:B------:R-:W-:Y:S05]  /*0010*/  EXIT ;  /* 0x000000000000794d */ /* 0x000fea0003800000 */
.L_x_1:
        /* <DEDUP_REMOVED lines=14> */
.L_x_3:


//--------------------- .nv.shared.reserved.0     --------------------------
	.section	.nv.shared.reserved.0,"aw",@nobits
	.weak		__nv_reservedSMEM_offset_0_alias
	.size		__nv_reservedSMEM_offset_0_alias, 0, 64
	.other		__nv_reservedSMEM_offset_0_alias,@"STO_CUDA_RESERVED_SHARED STV_DEFAULT"
__nv_reservedSMEM_offset_0_alias:
	.zero		0
	.zero		64


//--------------------- .nv.constant0._Z15KroneckerKernelv --------------------------
	.section	.nv.constant0._Z15KroneckerKernelv,"a",@progbits
	.sectionflags	@""
	.align	4
.nv.constant0._Z15KroneckerKernelv:
	.zero		896


//--------------------- .nv.constant0._Z20KroneckerKernelSmallv --------------------------
	.section	.nv.constant0._Z20KroneckerKernelSmallv,"a",@progbits
	.sectionflags	@""
	.align	4
.nv.constant0._Z20KroneckerKernelSmallv:
	.zero		896


//--------------------- SYMBOLS --------------------------

	.type		.nv.reservedSmem.offset0,@object
	.size		.nv.reservedSmem.offset0,0x4
